	.headerflags	@"EF_CUDA_TEXMODE_UNIFIED EF_CUDA_64BIT_ADDRESS EF_CUDA_ACCELERATORS EF_CUDA_SM90 EF_CUDA_VIRTUAL_SM(EF_CUDA_SM90)"
	.elftype	@"ET_EXEC"


//--------------------- .nv.info                  --------------------------
	.section	.nv.info,"",@"SHT_CUDA_INFO"
	.align	4


	//----- nvinfo : EIATTR_REGCOUNT
	.align		4
        /*0000*/ 	.byte	0x04, 0x2f
        /*0002*/ 	.short	(.L_1 - .L_0)
	.align		4
.L_0:
        /*0004*/ 	.word	index@(triton_poi_fused__to_copy_add_arange_clamp_mul_sub_14)
        /*0008*/ 	.word	0x0000000a


	//----- nvinfo : EIATTR_MIN_STACK_SIZE
	.align		4
.L_1:
        /*000c*/ 	.byte	0x04, 0x12
        /*000e*/ 	.short	(.L_3 - .L_2)
	.align		4
.L_2:
        /*0010*/ 	.word	index@(triton_poi_fused__to_copy_add_arange_clamp_mul_sub_14)
        /*0014*/ 	.word	0x00000000


	//----- nvinfo : EIATTR_FRAME_SIZE
	.align		4
.L_3:
        /*0018*/ 	.byte	0x04, 0x11
        /*001a*/ 	.short	(.L_5 - .L_4)
	.align		4
.L_4:
        /*001c*/ 	.word	index@(triton_poi_fused__to_copy_add_arange_clamp_mul_sub_14)
        /*0020*/ 	.word	0x00000000


	//----- nvinfo : EIATTR_MIN_STACK_SIZE
	.align		4
.L_5:
        /*0024*/ 	.byte	0x04, 0x12
        /*0026*/ 	.short	(.L_7 - .L_6)
	.align		4
.L_6:
        /*0028*/ 	.word	index@(triton_poi_fused__to_copy_add_arange_clamp_mul_sub_14)
        /*002c*/ 	.word	0x00000000
.L_7:


//--------------------- .nv.info.triton_poi_fused__to_copy_add_arange_clamp_mul_sub_14 --------------------------
	.section	.nv.info.triton_poi_fused__to_copy_add_arange_clamp_mul_sub_14,"",@"SHT_CUDA_INFO"
	.sectionflags	@""
	.align	4


	//----- nvinfo : EIATTR_CUDA_API_VERSION
	.align		4
        /*0000*/ 	.byte	0x04, 0x37
        /*0002*/ 	.short	(.L_9 - .L_8)
.L_8:
        /*0004*/ 	.word	0x0000007c


	//----- nvinfo : EIATTR_KPARAM_INFO
	.align		4
.L_9:
        /*0008*/ 	.byte	0x04, 0x17
        /*000a*/ 	.short	(.L_11 - .L_10)
.L_10:
        /*000c*/ 	.word	0x00000000
        /*0010*/ 	.short	0x0001
        /*0012*/ 	.short	0x0008
        /*0014*/ 	.byte	0x00, 0xf0, 0x11, 0x00


	//----- nvinfo : EIATTR_KPARAM_INFO
	.align		4
.L_11:
        /*0018*/ 	.byte	0x04, 0x17
        /*001a*/ 	.short	(.L_13 - .L_12)
.L_12:
        /*001c*/ 	.word	0x00000000
        /*0020*/ 	.short	0x0000
        /*0022*/ 	.short	0x0000
        /*0024*/ 	.byte	0x00, 0xf4, 0x21, 0x00


	//----- nvinfo : EIATTR_SPARSE_MMA_MASK
	.align		4
.L_13:
        /*0028*/ 	.byte	0x03, 0x50
        /*002a*/ 	.short	0x0000


	//----- nvinfo : EIATTR_MAXREG_COUNT
	.align		4
        /*002c*/ 	.byte	0x03, 0x1b
        /*002e*/ 	.short	0x00ff


	//----- nvinfo : EIATTR_EXIT_INSTR_OFFSETS
	.align		4
        /*0030*/ 	.byte	0x04, 0x1c
        /*0032*/ 	.short	(.L_15 - .L_14)


	//   ....[0]....
.L_14:
        /*0034*/ 	.word	0x00000110


	//   ....[1]....
        /*0038*/ 	.word	0x00000140


	//----- nvinfo : EIATTR_REQNTID
	.align		4
.L_15:
        /*003c*/ 	.byte	0x04, 0x10
        /*003e*/ 	.short	(.L_17 - .L_16)
.L_16:
        /*0040*/ 	.word	0x00000020
        /*0044*/ 	.word	0x00000001
        /*0048*/ 	.word	0x00000001


	//----- nvinfo : EIATTR_CBANK_PARAM_SIZE
	.align		4
.L_17:
        /*004c*/ 	.byte	0x03, 0x19
        /*004e*/ 	.short	0x000c


	//----- nvinfo : EIATTR_PARAM_CBANK
	.align		4
        /*0050*/ 	.byte	0x04, 0x0a
        /*0052*/ 	.short	(.L_19 - .L_18)
	.align		4
.L_18:
        /*0054*/ 	.word	index@(.nv.constant0.triton_poi_fused__to_copy_add_arange_clamp_mul_sub_14)
        /*0058*/ 	.short	0x0210
        /*005a*/ 	.short	0x000c


	//----- nvinfo : EIATTR_SW_WAR
	.align		4
.L_19:
        /*005c*/ 	.byte	0x04, 0x36
        /*005e*/ 	.short	(.L_21 - .L_20)
.L_20:
        /*0060*/ 	.word	0x00000008
.L_21:


//--------------------- .nv.callgraph             --------------------------
	.section	.nv.callgraph,"",@"SHT_CUDA_CALLGRAPH"
	.align	4
	.sectionentsize	8
	.align		4
        /*0000*/ 	.word	0x00000000
	.align		4
        /*0004*/ 	.word	0xffffffff
	.align		4
        /*0008*/ 	.word	0x00000000
	.align		4
        /*000c*/ 	.word	0xfffffffe
	.align		4
        /*0010*/ 	.word	0x00000000
	.align		4
        /*0014*/ 	.word	0xfffffffd
	.align		4
        /*0018*/ 	.word	0x00000000
	.align		4
        /*001c*/ 	.word	0xfffffffc


//--------------------- .text.triton_poi_fused__to_copy_add_arange_clamp_mul_sub_14 --------------------------
	.section	.text.triton_poi_fused__to_copy_add_arange_clamp_mul_sub_14,"ax",@progbits
	.align	128
        .global         triton_poi_fused__to_copy_add_arange_clamp_mul_sub_14
        .type           triton_poi_fused__to_copy_add_arange_clamp_mul_sub_14,@function
        .size           triton_poi_fused__to_copy_add_arange_clamp_mul_sub_14,(.L_x_1 - triton_poi_fused__to_copy_add_arange_clamp_mul_sub_14)
        .other          triton_poi_fused__to_copy_add_arange_clamp_mul_sub_14,@"STO_CUDA_ENTRY STV_DEFAULT"
triton_poi_fused__to_copy_add_arange_clamp_mul_sub_14:
.text.triton_poi_fused__to_copy_add_arange_clamp_mul_sub_14:
[----:B------:R-:W0:Y:S02]  /*0000*/  LDC R1, c[0x0][0x28] ;  /* 0x00000a00ff017b82 */ /* 0x000e240000000800 */
[----:B------:R-:W1:Y:S01]  /*0010*/  S2R R6, SR_TID.X ;  /* 0x0000000000067919 */ /* 0x000e620000002100 */
[----:B------:R-:W-:Y:S01]  /*0020*/  IMAD.MOV.U32 R3, RZ, RZ, 0x3e400000 ;  /* 0x3e400000ff037424 */ /* 0x000fe200078e00ff */
[----:B------:R-:W2:Y:S01]  /*0030*/  S2R R5, SR_CTAID.X ;  /* 0x0000000000057919 */ /* 0x000ea20000002500 */
[C---:B-1----:R-:W-:Y:S02]  /*0040*/  LOP3.LUT R0, R6.reuse, 0xf, RZ, 0xc0, !PT ;  /* 0x0000000f06007812 */ /* 0x042fe400078ec0ff */
[----:B------:R-:W-:-:S03]  /*0050*/  LOP3.LUT P0, RZ, R6, 0x10, RZ, 0xc0, !PT ;  /* 0x0000001006ff7812 */ /* 0x000fc6000780c0ff */
[----:B--2---:R-:W-:-:S05]  /*0060*/  IMAD R5, R5, 0x10, R0 ;  /* 0x0000001005057824 */ /* 0x004fca00078e0200 */
[----:B------:R-:W-:Y:S02]  /*0070*/  I2FP.F32.S32 R0, R5 ;  /* 0x0000000500007245 */ /* 0x000fe40000201400 */
[----:B------:R-:W-:-:S03]  /*0080*/  ISETP.LT.AND P0, PT, R5, 0x10, !P0 ;  /* 0x000000100500780c */ /* 0x000fc60004701270 */
[----:B------:R-:W-:-:S04]  /*0090*/  FADD R0, R0, 0.5 ;  /* 0x3f00000000007421 */ /* 0x000fc80000000000 */
[----:B------:R-:W-:Y:S02]  /*00a0*/  FFMA R0, R0, R3, -0.5 ;  /* 0xbf00000000007423 */ /* 0x000fe40000000003 */
[----:B------:R-:W1:Y:S03]  /*00b0*/  LDC.64 R2, c[0x0][0x210] ;  /* 0x00008400ff027b82 */ /* 0x000e660000000a00 */
[----:B------:R-:W-:-:S04]  /*00c0*/  FMNMX R0, RZ, R0, !PT ;  /* 0x00000000ff007209 */ /* 0x000fc80007800000 */
[----:B------:R-:W2:Y:S02]  /*00d0*/  F2I.TRUNC.NTZ R4, R0 ;  /* 0x0000000000047305 */ /* 0x000ea4000020f100 */
[----:B--2---:R-:W-:Y:S01]  /*00e0*/  I2FP.F32.S32 R7, R4 ;  /* 0x0000000400077245 */ /* 0x004fe20000201400 */
[----:B-1----:R-:W-:-:S04]  /*00f0*/  IMAD.WIDE R2, R5, 0x4, R2 ;  /* 0x0000000405027825 */ /* 0x002fc800078e0202 */
[----:B------:R-:W-:Y:S01]  /*0100*/  FADD.SAT R7, R0, -R7 ;  /* 0x8000000700077221 */ /* 0x000fe20000002000 */
[----:B------:R-:W-:Y:S06]  /*0110*/  @!P0 EXIT ;  /* 0x000000000000894d */ /* 0x000fec0003800000 */
[----:B------:R-:W-:Y:S02]  /*0120*/  ULDC.64 UR4, c[0x0][0x208] ;  /* 0x0000820000047ab9 */ /* 0x000fe40000000a00 */
[----:B------:R-:W-:Y:S01]  /*0130*/  STG.E desc[UR4][R2.64], R7 ;  /* 0x0000000702007986 */ /* 0x000fe2000c101904 */
[----:B------:R-:W-:Y:S05]  /*0140*/  EXIT ;  /* 0x000000000000794d */ /* 0x000fea0003800000 */
.L_x_0:
[----:B------:R-:W-:-:S00]  /*0150*/  BRA `(.L_x_0) ;  /* 0xfffffffc00fc7947 */ /* 0x000fc0000383ffff */
[----:B------:R-:W-:-:S00]  /*0160*/  NOP ;  /* 0x0000000000007918 */ /* 0x000fc00000000000 */
        /* <DEDUP_REMOVED lines=9> */
.L_x_1:


//--------------------- .nv.constant0.triton_poi_fused__to_copy_add_arange_clamp_mul_sub_14 --------------------------
	.section	.nv.constant0.triton_poi_fused__to_copy_add_arange_clamp_mul_sub_14,"a",@progbits
	.sectionflags	@""
	.align	4
.nv.constant0.triton_poi_fused__to_copy_add_arange_clamp_mul_sub_14:
	.zero		540
